//
// Generated by NVIDIA NVVM Compiler
//
// Compiler Build ID: CL-36424714
// Cuda compilation tools, release 13.0, V13.0.88
// Based on NVVM 20.0.0
//

.version 9.0
.target sm_100
.address_size 64

	// .globl	_Z8functionv
.extern .func  (.param .b32 func_retval0) vprintf
(
	.param .b64 vprintf_param_0,
	.param .b64 vprintf_param_1
)
;
.global .align 1 .b8 $str[37] = {84, 104, 114, 101, 97, 100, 32, 73, 100, 58, 32, 37, 50, 100, 44, 32, 66, 108, 111, 99, 107, 32, 73, 100, 58, 32, 37, 50, 100, 32, 80, 114, 105, 110, 116, 10};

.visible .entry _Z8functionv()
{
	.local .align 8 .b8 	__local_depot0[8];
	.reg .b64 	%SP;
	.reg .b64 	%SPL;
	.reg .b32 	%r<5>;
	.reg .b64 	%rd<5>;

	mov.u64 	%SPL, __local_depot0;
	cvta.local.u64 	%SP, %SPL;
	add.u64 	%rd1, %SP, 0;
	add.u64 	%rd2, %SPL, 0;
	mov.u32 	%r1, %tid.x;
	mov.u32 	%r2, %ctaid.x;
	st.local.v2.u32 	[%rd2], {%r1, %r2};
	mov.u64 	%rd3, $str;
	cvta.global.u64 	%rd4, %rd3;
	{ // callseq 0, 0
	.param .b64 param0;
	st.param.b64 	[param0], %rd4;
	.param .b64 param1;
	st.param.b64 	[param1], %rd1;
	.param .b32 retval0;
	call.uni (retval0), 
	vprintf, 
	(
	param0, 
	param1
	);
	ld.param.b32 	%r3, [retval0];
	} // callseq 0
	ret;

}


// ===== COMPILED SASS (sm_100) =====

	.target	sm_100

	.elftype	@"ET_EXEC"


//--------------------- .note.nv.tkinfo           --------------------------
	.section	.note.nv.tkinfo,"",@"SHT_NOTE"
	.sectionflags	@"SHF_NOTE_NV_TKINFO"
	.tkinfo
        /*0018*/ 	.word	0x00000002
        /*0030*/ 	.string	""
        /*0030*/ 	.string	"ptxas"
        /*0030*/ 	.string	"Cuda compilation tools, release 13.0, V13.0.88"
        /*0030*/ 	.string	"Build cuda_13.0.r13.0/compiler.36424714_0"
        /*0030*/ 	.string	"-arch sm_100 -m 64 "



//--------------------- .note.nv.cuinfo           --------------------------
	.section	.note.nv.cuinfo,"",@"SHT_NOTE"
	.sectionflags	@"SHF_NOTE_NV_CUINFO"
        /*0018*/ 	.short	0x0002
        /*001a*/ 	.short	0x0064
        /*001c*/ 	.short	0x0082
	.zero		2


//--------------------- .nv.info                  --------------------------
	.section	.nv.info,"",@"SHT_CUDA_INFO"
	.align	4


	//----- nvinfo : EIATTR_REGCOUNT
	.align		4
        /*0000*/ 	.byte	0x04, 0x2f
        /*0002*/ 	.short	(.L_2 - .L_1)
	.align		4
.L_1:
        /*0004*/ 	.word	index@(_Z8functionv)
        /*0008*/ 	.word	0x00000018


	//----- nvinfo : EIATTR_FRAME_SIZE
	.align		4
.L_2:
        /*000c*/ 	.byte	0x04, 0x11
        /*000e*/ 	.short	(.L_4 - .L_3)
	.align		4
.L_3:
        /*0010*/ 	.word	index@(_Z8functionv)
        /*0014*/ 	.word	0x00000008


	//----- nvinfo : EIATTR_MIN_STACK_SIZE
	.align		4
.L_4:
        /*0018*/ 	.byte	0x04, 0x12
        /*001a*/ 	.short	(.L_6 - .L_5)
	.align		4
.L_5:
        /*001c*/ 	.word	index@(_Z8functionv)
        /*0020*/ 	.word	0x00000008
.L_6:


//--------------------- .nv.compat                --------------------------
	.section	.nv.compat,"",@"SHT_CUDA_COMPAT_INFO"
	.align	4
        /*0000*/ 	.byte	0x02, 0x09, 0x00, 0x00, 0x02, 0x02, 0x01, 0x00, 0x02, 0x05, 0x05, 0x00, 0x03, 0x07, 0x01, 0x01
        /*0010*/ 	.byte	0x02, 0x03, 0x00, 0x00, 0x02, 0x06, 0x01, 0x00, 0x04, 0x0b, 0x08, 0x00, 0x09, 0x00, 0x00, 0x00
        /*0020*/ 	.byte	0x00, 0x00, 0x00, 0x00


//--------------------- .nv.info._Z8functionv     --------------------------
	.section	.nv.info._Z8functionv,"",@"SHT_CUDA_INFO"
	.sectionflags	@""
	.align	4


	//----- nvinfo : EIATTR_CUDA_API_VERSION
	.align		4
        /*0000*/ 	.byte	0x04, 0x37
        /*0002*/ 	.short	(.L_8 - .L_7)
.L_7:
        /*0004*/ 	.word	0x00000082


	//----- nvinfo : EIATTR_SPARSE_MMA_MASK
	.align		4
.L_8:
        /*0008*/ 	.byte	0x03, 0x50
        /*000a*/ 	.short	0x0000


	//----- nvinfo : EIATTR_MAXREG_COUNT
	.align		4
        /*000c*/ 	.byte	0x03, 0x1b
        /*000e*/ 	.short	0x00ff


	//----- nvinfo : EIATTR_EXTERNS
	.align		4
        /*0010*/ 	.byte	0x04, 0x0f
        /*0012*/ 	.short	(.L_10 - .L_9)


	//   ....[0]....
	.align		4
.L_9:
        /*0014*/ 	.word	index@(vprintf)


	//----- nvinfo : EIATTR_MERCURY_ISA_VERSION
	.align		4
.L_10:
        /*0018*/ 	.byte	0x03, 0x5f
        /*001a*/ 	.short	0x0101


	//----- nvinfo : EIATTR_VRC_CTA_INIT_COUNT
	.align		4
        /*001c*/ 	.byte	0x02, 0x4a
	.zero		1
	.zero		1


	//----- nvinfo : EIATTR_SYSCALL_OFFSETS
	.align		4
        /*0020*/ 	.byte	0x04, 0x46
        /*0022*/ 	.short	(.L_12 - .L_11)


	//   ....[0]....
.L_11:
        /*0024*/ 	.word	0x000000f0


	//----- nvinfo : EIATTR_EXIT_INSTR_OFFSETS
	.align		4
.L_12:
        /*0028*/ 	.byte	0x04, 0x1c
        /*002a*/ 	.short	(.L_14 - .L_13)


	//   ....[0]....
.L_13:
        /*002c*/ 	.word	0x00000100


	//----- nvinfo : EIATTR_SW_WAR
	.align		4
.L_14:
        /*0030*/ 	.byte	0x04, 0x36
        /*0032*/ 	.short	(.L_16 - .L_15)
.L_15:
        /*0034*/ 	.word	0x00000008
.L_16:


//--------------------- .nv.callgraph             --------------------------
	.section	.nv.callgraph,"",@"SHT_CUDA_CALLGRAPH"
	.align	4
	.sectionentsize	8
	.align		4
        /*0000*/ 	.word	0x00000000
	.align		4
        /*0004*/ 	.word	0xffffffff
	.align		4
        /*0008*/ 	.word	index@(_Z8functionv)
	.align		4
        /*000c*/ 	.word	index@(vprintf)
	.align		4
        /*0010*/ 	.word	0x00000000
	.align		4
        /*0014*/ 	.word	0xfffffffe
	.align		4
        /*0018*/ 	.word	0x00000000
	.align		4
        /*001c*/ 	.word	0xfffffffd
	.align		4
        /*0020*/ 	.word	0x00000000
	.align		4
        /*0024*/ 	.word	0xfffffffc


//--------------------- .nv.constant4             --------------------------
	.section	.nv.constant4,"a",@progbits
	.align	8
	.align		8
.nv.constant4:
        /*0000*/ 	.dword	vprintf
	.align		8
        /*0008*/ 	.dword	$str


//--------------------- .text._Z8functionv        --------------------------
	.section	.text._Z8functionv,"ax",@progbits
	.align	128
        .global         _Z8functionv
        .type           _Z8functionv,@function
        .size           _Z8functionv,(.L_x_2 - _Z8functionv)
        .other          _Z8functionv,@"STO_CUDA_ENTRY STV_DEFAULT"
_Z8functionv:
.text._Z8functionv:
[----:B------:R-:W0:Y:S01]  /*0000*/  LDC R1, c[0x0][0x37c] ;  /* 0x0000df00ff017b82 */ /* 0x000e220000000800 */
[----:B------:R-:W1:Y:S01]  /*0010*/  S2R R8, SR_TID.X ;  /* 0x0000000000087919 */ /* 0x000e620000002100 */
[----:B0-----:R-:W-:Y:S01]  /*0020*/  VIADD R1, R1, 0xfffffff8 ;  /* 0xfffffff801017836 */ /* 0x001fe20000000000 */
[----:B------:R-:W-:Y:S01]  /*0030*/  MOV R0, 0x0 ;  /* 0x0000000000007802 */ /* 0x000fe20000000f00 */
[----:B------:R-:W0:Y:S01]  /*0040*/  LDCU UR4, c[0x0][0x2f8] ;  /* 0x00005f00ff0477ac */ /* 0x000e220008000800 */
[----:B------:R-:W1:Y:S03]  /*0050*/  S2R R9, SR_CTAID.X ;  /* 0x0000000000097919 */ /* 0x000e660000002500 */
[----:B------:R2:W3:Y:S01]  /*0060*/  LDC.64 R2, c[0x4][R0] ;  /* 0x0100000000027b82 */ /* 0x0004e20000000a00 */
[----:B------:R-:W4:Y:S01]  /*0070*/  LDCU.64 UR6, c[0x4][0x8] ;  /* 0x01000100ff0677ac */ /* 0x000f220008000a00 */
[----:B------:R-:W5:Y:S01]  /*0080*/  LDCU UR5, c[0x0][0x2fc] ;  /* 0x00005f80ff0577ac */ /* 0x000f620008000800 */
[----:B0-----:R-:W-:Y:S01]  /*0090*/  IADD3 R6, P0, PT, R1, UR4, RZ ;  /* 0x0000000401067c10 */ /* 0x001fe2000ff1e0ff */
[----:B----4-:R-:W-:Y:S01]  /*00a0*/  IMAD.U32 R4, RZ, RZ, UR6 ;  /* 0x00000006ff047e24 */ /* 0x010fe2000f8e00ff */
[----:B------:R-:W-:-:S03]  /*00b0*/  MOV R5, UR7 ;  /* 0x0000000700057c02 */ /* 0x000fc60008000f00 */
[----:B-----5:R-:W-:Y:S01]  /*00c0*/  IMAD.X R7, RZ, RZ, UR5, P0 ;  /* 0x00000005ff077e24 */ /* 0x020fe200080e06ff */
[----:B-1----:R2:W-:Y:S07]  /*00d0*/  STL.64 [R1], R8 ;  /* 0x0000000801007387 */ /* 0x0025ee0000100a00 */
[----:B------:R-:W-:-:S07]  /*00e0*/  LEPC R20, `(.L_x_0) ;  /* 0x000000001014794e */ /* 0x000fce0000000000 */
[----:B--23--:R-:W-:Y:S05]  /*00f0*/  CALL.ABS.NOINC R2 ;  /* 0x0000000002007343 */ /* 0x00cfea0003c00000 */
.L_x_0:
[----:B------:R-:W-:Y:S05]  /*0100*/  EXIT ;  /* 0x000000000000794d */ /* 0x000fea0003800000 */
.L_x_1:
[----:B------:R-:W-:-:S00]  /*0110*/  BRA `(.L_x_1) ;  /* 0xfffffffc00fc7947 */ /* 0x000fc0000383ffff */
[----:B------:R-:W-:-:S00]  /*0120*/  NOP ;  /* 0x0000000000007918 */ /* 0x000fc00000000000 */
        /* <DEDUP_REMOVED lines=13> */
.L_x_2:


//--------------------- .nv.global.init           --------------------------
	.section	.nv.global.init,"aw",@progbits
.nv.global.init:
	.type		$str,@object
	.size		$str,(.L_0 - $str)
$str:
        /*0000*/ 	.byte	0x54, 0x68, 0x72, 0x65, 0x61, 0x64, 0x20, 0x49, 0x64, 0x3a, 0x20, 0x25, 0x32, 0x64, 0x2c, 0x20
        /*0010*/ 	.byte	0x42, 0x6c, 0x6f, 0x63, 0x6b, 0x20, 0x49, 0x64, 0x3a, 0x20, 0x25, 0x32, 0x64, 0x20, 0x50, 0x72
        /*0020*/ 	.byte	0x69, 0x6e, 0x74, 0x0a, 0x00
.L_0:


//--------------------- .nv.shared.reserved.0     --------------------------
	.section	.nv.shared.reserved.0,"aw",@nobits
	.weak		__nv_reservedSMEM_offset_0_alias
	.size		__nv_reservedSMEM_offset_0_alias, 0, 64
	.other		__nv_reservedSMEM_offset_0_alias,@"STO_CUDA_RESERVED_SHARED STV_DEFAULT"
__nv_reservedSMEM_offset_0_alias:
	.zero		0
	.zero		64


//--------------------- .nv.constant0._Z8functionv --------------------------
	.section	.nv.constant0._Z8functionv,"a",@progbits
	.sectionflags	@""
	.align	4
.nv.constant0._Z8functionv:
	.zero		896


//--------------------- SYMBOLS --------------------------

	.type		.nv.reservedSmem.offset0,@object
	.size		.nv.reservedSmem.offset0,0x4
	.type		vprintf,@function
